//
// Generated by NVIDIA NVVM Compiler
//
// Compiler Build ID: CL-36424714
// Cuda compilation tools, release 13.0, V13.0.88
// Based on NVVM 20.0.0
//

.version 9.0
.target sm_100
.address_size 64

	// .globl	_Z11cuFibonacciILm20EEvPm

.visible .entry _Z11cuFibonacciILm20EEvPm(
	.param .u64 .ptr .align 1 _Z11cuFibonacciILm20EEvPm_param_0
)
{
	.reg .b64 	%rd<4>;

	ld.param.u64 	%rd1, [_Z11cuFibonacciILm20EEvPm_param_0];
	cvta.to.global.u64 	%rd2, %rd1;
	mov.b64 	%rd3, 6765;
	st.global.u64 	[%rd2], %rd3;
	ret;

}
	// .globl	_Z11cuFactorialILm20EEvPm
.visible .entry _Z11cuFactorialILm20EEvPm(
	.param .u64 .ptr .align 1 _Z11cuFactorialILm20EEvPm_param_0
)
{
	.reg .b64 	%rd<4>;

	ld.param.u64 	%rd1, [_Z11cuFactorialILm20EEvPm_param_0];
	cvta.to.global.u64 	%rd2, %rd1;
	mov.b64 	%rd3, 2432902008176640000;
	st.global.u64 	[%rd2], %rd3;
	ret;

}


// ===== COMPILED SASS (sm_100) =====

	.target	sm_100

	.elftype	@"ET_EXEC"


//--------------------- .note.nv.tkinfo           --------------------------
	.section	.note.nv.tkinfo,"",@"SHT_NOTE"
	.sectionflags	@"SHF_NOTE_NV_TKINFO"
	.tkinfo
        /*0018*/ 	.word	0x00000002
        /*0030*/ 	.string	""
        /*0030*/ 	.string	"ptxas"
        /*0030*/ 	.string	"Cuda compilation tools, release 13.0, V13.0.88"
        /*0030*/ 	.string	"Build cuda_13.0.r13.0/compiler.36424714_0"
        /*0030*/ 	.string	"-arch sm_100 -m 64 "



//--------------------- .note.nv.cuinfo           --------------------------
	.section	.note.nv.cuinfo,"",@"SHT_NOTE"
	.sectionflags	@"SHF_NOTE_NV_CUINFO"
        /*0018*/ 	.short	0x0002
        /*001a*/ 	.short	0x0064
        /*001c*/ 	.short	0x0082
	.zero		2


//--------------------- .nv.info                  --------------------------
	.section	.nv.info,"",@"SHT_CUDA_INFO"
	.align	4


	//----- nvinfo : EIATTR_REGCOUNT
	.align		4
        /*0000*/ 	.byte	0x04, 0x2f
        /*0002*/ 	.short	(.L_1 - .L_0)
	.align		4
.L_0:
        /*0004*/ 	.word	index@(_Z11cuFibonacciILm20EEvPm)
        /*0008*/ 	.word	0x00000008


	//----- nvinfo : EIATTR_FRAME_SIZE
	.align		4
.L_1:
        /*000c*/ 	.byte	0x04, 0x11
        /*000e*/ 	.short	(.L_3 - .L_2)
	.align		4
.L_2:
        /*0010*/ 	.word	index@(_Z11cuFibonacciILm20EEvPm)
        /*0014*/ 	.word	0x00000000


	//----- nvinfo : EIATTR_REGCOUNT
	.align		4
.L_3:
        /*0018*/ 	.byte	0x04, 0x2f
        /*001a*/ 	.short	(.L_5 - .L_4)
	.align		4
.L_4:
        /*001c*/ 	.word	index@(_Z11cuFactorialILm20EEvPm)
        /*0020*/ 	.word	0x00000008


	//----- nvinfo : EIATTR_FRAME_SIZE
	.align		4
.L_5:
        /*0024*/ 	.byte	0x04, 0x11
        /*0026*/ 	.short	(.L_7 - .L_6)
	.align		4
.L_6:
        /*0028*/ 	.word	index@(_Z11cuFactorialILm20EEvPm)
        /*002c*/ 	.word	0x00000000


	//----- nvinfo : EIATTR_MIN_STACK_SIZE
	.align		4
.L_7:
        /*0030*/ 	.byte	0x04, 0x12
        /*0032*/ 	.short	(.L_9 - .L_8)
	.align		4
.L_8:
        /*0034*/ 	.word	index@(_Z11cuFactorialILm20EEvPm)
        /*0038*/ 	.word	0x00000000


	//----- nvinfo : EIATTR_MIN_STACK_SIZE
	.align		4
.L_9:
        /*003c*/ 	.byte	0x04, 0x12
        /*003e*/ 	.short	(.L_11 - .L_10)
	.align		4
.L_10:
        /*0040*/ 	.word	index@(_Z11cuFibonacciILm20EEvPm)
        /*0044*/ 	.word	0x00000000
.L_11:


//--------------------- .nv.compat                --------------------------
	.section	.nv.compat,"",@"SHT_CUDA_COMPAT_INFO"
	.align	4
        /*0000*/ 	.byte	0x02, 0x09, 0x00, 0x00, 0x02, 0x02, 0x01, 0x00, 0x02, 0x05, 0x05, 0x00, 0x03, 0x07, 0x01, 0x01
        /*0010*/ 	.byte	0x02, 0x03, 0x00, 0x00, 0x02, 0x06, 0x01, 0x00, 0x04, 0x0b, 0x08, 0x00, 0x09, 0x00, 0x00, 0x00
        /*0020*/ 	.byte	0x00, 0x00, 0x00, 0x00


//--------------------- .nv.info._Z11cuFactorialILm20EEvPm --------------------------
	.section	.nv.info._Z11cuFactorialILm20EEvPm,"",@"SHT_CUDA_INFO"
	.sectionflags	@""
	.align	4


	//----- nvinfo : EIATTR_CUDA_API_VERSION
	.align		4
        /*0000*/ 	.byte	0x04, 0x37
        /*0002*/ 	.short	(.L_13 - .L_12)
.L_12:
        /*0004*/ 	.word	0x00000082


	//----- nvinfo : EIATTR_KPARAM_INFO
	.align		4
.L_13:
        /*0008*/ 	.byte	0x04, 0x17
        /*000a*/ 	.short	(.L_15 - .L_14)
.L_14:
        /*000c*/ 	.word	0x00000000
        /*0010*/ 	.short	0x0000
        /*0012*/ 	.short	0x0000
        /*0014*/ 	.byte	0x00, 0xf5, 0x21, 0x00


	//----- nvinfo : EIATTR_SPARSE_MMA_MASK
	.align		4
.L_15:
        /*0018*/ 	.byte	0x03, 0x50
        /*001a*/ 	.short	0x0000


	//----- nvinfo : EIATTR_MAXREG_COUNT
	.align		4
        /*001c*/ 	.byte	0x03, 0x1b
        /*001e*/ 	.short	0x00ff


	//----- nvinfo : EIATTR_MERCURY_ISA_VERSION
	.align		4
        /*0020*/ 	.byte	0x03, 0x5f
        /*0022*/ 	.short	0x0101


	//----- nvinfo : EIATTR_VRC_CTA_INIT_COUNT
	.align		4
        /*0024*/ 	.byte	0x02, 0x4a
	.zero		1
	.zero		1


	//----- nvinfo : EIATTR_EXIT_INSTR_OFFSETS
	.align		4
        /*0028*/ 	.byte	0x04, 0x1c
        /*002a*/ 	.short	(.L_17 - .L_16)


	//   ....[0]....
.L_16:
        /*002c*/ 	.word	0x00000060


	//----- nvinfo : EIATTR_CBANK_PARAM_SIZE
	.align		4
.L_17:
        /*0030*/ 	.byte	0x03, 0x19
        /*0032*/ 	.short	0x0008


	//----- nvinfo : EIATTR_PARAM_CBANK
	.align		4
        /*0034*/ 	.byte	0x04, 0x0a
        /*0036*/ 	.short	(.L_19 - .L_18)
	.align		4
.L_18:
        /*0038*/ 	.word	index@(.nv.constant0._Z11cuFactorialILm20EEvPm)
        /*003c*/ 	.short	0x0380
        /*003e*/ 	.short	0x0008


	//----- nvinfo : EIATTR_SW_WAR
	.align		4
.L_19:
        /*0040*/ 	.byte	0x04, 0x36
        /*0042*/ 	.short	(.L_21 - .L_20)
.L_20:
        /*0044*/ 	.word	0x00000008
.L_21:


//--------------------- .nv.info._Z11cuFibonacciILm20EEvPm --------------------------
	.section	.nv.info._Z11cuFibonacciILm20EEvPm,"",@"SHT_CUDA_INFO"
	.sectionflags	@""
	.align	4


	//----- nvinfo : EIATTR_CUDA_API_VERSION
	.align		4
        /*0000*/ 	.byte	0x04, 0x37
        /*0002*/ 	.short	(.L_23 - .L_22)
.L_22:
        /*0004*/ 	.word	0x00000082


	//----- nvinfo : EIATTR_KPARAM_INFO
	.align		4
.L_23:
        /*0008*/ 	.byte	0x04, 0x17
        /*000a*/ 	.short	(.L_25 - .L_24)
.L_24:
        /*000c*/ 	.word	0x00000000
        /*0010*/ 	.short	0x0000
        /*0012*/ 	.short	0x0000
        /*0014*/ 	.byte	0x00, 0xf5, 0x21, 0x00


	//----- nvinfo : EIATTR_SPARSE_MMA_MASK
	.align		4
.L_25:
        /*0018*/ 	.byte	0x03, 0x50
        /*001a*/ 	.short	0x0000


	//----- nvinfo : EIATTR_MAXREG_COUNT
	.align		4
        /*001c*/ 	.byte	0x03, 0x1b
        /*001e*/ 	.short	0x00ff


	//----- nvinfo : EIATTR_MERCURY_ISA_VERSION
	.align		4
        /*0020*/ 	.byte	0x03, 0x5f
        /*0022*/ 	.short	0x0101


	//----- nvinfo : EIATTR_VRC_CTA_INIT_COUNT
	.align		4
        /*0024*/ 	.byte	0x02, 0x4a
	.zero		1
	.zero		1


	//----- nvinfo : EIATTR_EXIT_INSTR_OFFSETS
	.align		4
        /*0028*/ 	.byte	0x04, 0x1c
        /*002a*/ 	.short	(.L_27 - .L_26)


	//   ....[0]....
.L_26:
        /*002c*/ 	.word	0x00000060


	//----- nvinfo : EIATTR_CBANK_PARAM_SIZE
	.align		4
.L_27:
        /*0030*/ 	.byte	0x03, 0x19
        /*0032*/ 	.short	0x0008


	//----- nvinfo : EIATTR_PARAM_CBANK
	.align		4
        /*0034*/ 	.byte	0x04, 0x0a
        /*0036*/ 	.short	(.L_29 - .L_28)
	.align		4
.L_28:
        /*0038*/ 	.word	index@(.nv.constant0._Z11cuFibonacciILm20EEvPm)
        /*003c*/ 	.short	0x0380
        /*003e*/ 	.short	0x0008


	//----- nvinfo : EIATTR_SW_WAR
	.align		4
.L_29:
        /*0040*/ 	.byte	0x04, 0x36
        /*0042*/ 	.short	(.L_31 - .L_30)
.L_30:
        /*0044*/ 	.word	0x00000008
.L_31:


//--------------------- .nv.callgraph             --------------------------
	.section	.nv.callgraph,"",@"SHT_CUDA_CALLGRAPH"
	.align	4
	.sectionentsize	8
	.align		4
        /*0000*/ 	.word	0x00000000
	.align		4
        /*0004*/ 	.word	0xffffffff
	.align		4
        /*0008*/ 	.word	0x00000000
	.align		4
        /*000c*/ 	.word	0xfffffffe
	.align		4
        /*0010*/ 	.word	0x00000000
	.align		4
        /*0014*/ 	.word	0xfffffffd
	.align		4
        /*0018*/ 	.word	0x00000000
	.align		4
        /*001c*/ 	.word	0xfffffffc


//--------------------- .text._Z11cuFactorialILm20EEvPm --------------------------
	.section	.text._Z11cuFactorialILm20EEvPm,"ax",@progbits
	.align	128
        .global         _Z11cuFactorialILm20EEvPm
        .type           _Z11cuFactorialILm20EEvPm,@function
        .size           _Z11cuFactorialILm20EEvPm,(.L_x_2 - _Z11cuFactorialILm20EEvPm)
        .other          _Z11cuFactorialILm20EEvPm,@"STO_CUDA_ENTRY STV_DEFAULT"
_Z11cuFactorialILm20EEvPm:
.text._Z11cuFactorialILm20EEvPm:
[----:B------:R-:W-:Y:S08]  /*0000*/  LDC R1, c[0x0][0x37c] ;  /* 0x0000df00ff017b82 */ /* 0x000ff00000000800 */
[----:B------:R-:W0:Y:S01]  /*0010*/  LDC.64 R2, c[0x0][0x380] ;  /* 0x0000e000ff027b82 */ /* 0x000e220000000a00 */
[----:B------:R-:W0:Y:S01]  /*0020*/  LDCU.64 UR4, c[0x0][0x358] ;  /* 0x00006b00ff0477ac */ /* 0x000e220008000a00 */
[----:B------:R-:W-:Y:S01]  /*0030*/  HFMA2 R4, -RZ, RZ, -4.12464141845703125e-05, 0 ;  /* 0x82b40000ff047431 */ /* 0x000fe200000001ff */
[----:B------:R-:W-:-:S05]  /*0040*/  MOV R5, 0x21c3677c ;  /* 0x21c3677c00057802 */ /* 0x000fca0000000f00 */
[----:B0-----:R-:W-:Y:S01]  /*0050*/  STG.E.64 desc[UR4][R2.64], R4 ;  /* 0x0000000402007986 */ /* 0x001fe2000c101b04 */
[----:B------:R-:W-:Y:S05]  /*0060*/  EXIT ;  /* 0x000000000000794d */ /* 0x000fea0003800000 */
.L_x_0:
[----:B------:R-:W-:-:S00]  /*0070*/  BRA `(.L_x_0) ;  /* 0xfffffffc00fc7947 */ /* 0x000fc0000383ffff */
[----:B------:R-:W-:-:S00]  /*0080*/  NOP ;  /* 0x0000000000007918 */ /* 0x000fc00000000000 */
[----:B------:R-:W-:-:S00]  /*0090*/  NOP ;  /* 0x0000000000007918 */ /* 0x000fc00000000000 */
[----:B------:R-:W-:-:S00]  /*00a0*/  NOP ;  /* 0x0000000000007918 */ /* 0x000fc00000000000 */
[----:B------:R-:W-:-:S00]  /*00b0*/  NOP ;  /* 0x0000000000007918 */ /* 0x000fc00000000000 */
[----:B------:R-:W-:-:S00]  /*00c0*/  NOP ;  /* 0x0000000000007918 */ /* 0x000fc00000000000 */
[----:B------:R-:W-:-:S00]  /*00d0*/  NOP ;  /* 0x0000000000007918 */ /* 0x000fc00000000000 */
[----:B------:R-:W-:-:S00]  /*00e0*/  NOP ;  /* 0x0000000000007918 */ /* 0x000fc00000000000 */
[----:B------:R-:W-:-:S00]  /*00f0*/  NOP ;  /* 0x0000000000007918 */ /* 0x000fc00000000000 */
.L_x_2:


//--------------------- .text._Z11cuFibonacciILm20EEvPm --------------------------
	.section	.text._Z11cuFibonacciILm20EEvPm,"ax",@progbits
	.align	128
        .global         _Z11cuFibonacciILm20EEvPm
        .type           _Z11cuFibonacciILm20EEvPm,@function
        .size           _Z11cuFibonacciILm20EEvPm,(.L_x_3 - _Z11cuFibonacciILm20EEvPm)
        .other          _Z11cuFibonacciILm20EEvPm,@"STO_CUDA_ENTRY STV_DEFAULT"
_Z11cuFibonacciILm20EEvPm:
.text._Z11cuFibonacciILm20EEvPm:
[----:B------:R-:W-:Y:S08]  /*0000*/  LDC R1, c[0x0][0x37c] ;  /* 0x0000df00ff017b82 */ /* 0x000ff00000000800 */
[----:B------:R-:W0:Y:S01]  /*0010*/  LDC.64 R2, c[0x0][0x380] ;  /* 0x0000e000ff027b82 */ /* 0x000e220000000a00 */
[----:B------:R-:W0:Y:S01]  /*0020*/  LDCU.64 UR4, c[0x0][0x358] ;  /* 0x00006b00ff0477ac */ /* 0x000e220008000a00 */
[----:B------:R-:W-:Y:S01]  /*0030*/  HFMA2 R4, -RZ, RZ, 0, 0.0031375885009765625 ;  /* 0x00001a6dff047431 */ /* 0x000fe200000001ff */
[----:B------:R-:W-:-:S05]  /*0040*/  MOV R5, 0x0 ;  /* 0x0000000000057802 */ /* 0x000fca0000000f00 */
[----:B0-----:R-:W-:Y:S01]  /*0050*/  STG.E.64 desc[UR4][R2.64], R4 ;  /* 0x0000000402007986 */ /* 0x001fe2000c101b04 */
[----:B------:R-:W-:Y:S05]  /*0060*/  EXIT ;  /* 0x000000000000794d */ /* 0x000fea0003800000 */
.L_x_1:
        /* <DEDUP_REMOVED lines=9> */
.L_x_3:


//--------------------- .nv.shared.reserved.0     --------------------------
	.section	.nv.shared.reserved.0,"aw",@nobits
	.weak		__nv_reservedSMEM_offset_0_alias
	.size		__nv_reservedSMEM_offset_0_alias, 0, 64
	.other		__nv_reservedSMEM_offset_0_alias,@"STO_CUDA_RESERVED_SHARED STV_DEFAULT"
__nv_reservedSMEM_offset_0_alias:
	.zero		0
	.zero		64


//--------------------- .nv.constant0._Z11cuFactorialILm20EEvPm --------------------------
	.section	.nv.constant0._Z11cuFactorialILm20EEvPm,"a",@progbits
	.sectionflags	@""
	.align	4
.nv.constant0._Z11cuFactorialILm20EEvPm:
	.zero		904


//--------------------- .nv.constant0._Z11cuFibonacciILm20EEvPm --------------------------
	.section	.nv.constant0._Z11cuFibonacciILm20EEvPm,"a",@progbits
	.sectionflags	@""
	.align	4
.nv.constant0._Z11cuFibonacciILm20EEvPm:
	.zero		904


//--------------------- SYMBOLS --------------------------

	.type		.nv.reservedSmem.offset0,@object
	.size		.nv.reservedSmem.offset0,0x4
